//
// Generated by NVIDIA NVVM Compiler
//
// Compiler Build ID: CL-36424714
// Cuda compilation tools, release 13.0, V13.0.88
// Based on NVVM 20.0.0
//

.version 9.0
.target sm_100
.address_size 64

	// .globl	_Z12sobel_kerneliiPjPii

.visible .entry _Z12sobel_kerneliiPjPii(
	.param .u32 _Z12sobel_kerneliiPjPii_param_0,
	.param .u32 _Z12sobel_kerneliiPjPii_param_1,
	.param .u64 .ptr .align 1 _Z12sobel_kerneliiPjPii_param_2,
	.param .u64 .ptr .align 1 _Z12sobel_kerneliiPjPii_param_3,
	.param .u32 _Z12sobel_kerneliiPjPii_param_4
)
{
	.reg .pred 	%p<9>;
	.reg .b32 	%r<47>;
	.reg .b64 	%rd<12>;

	ld.param.u32 	%r5, [_Z12sobel_kerneliiPjPii_param_0];
	ld.param.u32 	%r6, [_Z12sobel_kerneliiPjPii_param_1];
	ld.param.u64 	%rd1, [_Z12sobel_kerneliiPjPii_param_2];
	ld.param.u64 	%rd2, [_Z12sobel_kerneliiPjPii_param_3];
	ld.param.u32 	%r4, [_Z12sobel_kerneliiPjPii_param_4];
	mov.u32 	%r8, %ctaid.y;
	mov.u32 	%r9, %ntid.y;
	mov.u32 	%r10, %tid.y;
	mad.lo.s32 	%r11, %r8, %r9, %r10;
	mov.u32 	%r12, %ctaid.x;
	mov.u32 	%r13, %ntid.x;
	mov.u32 	%r14, %tid.x;
	mad.lo.s32 	%r15, %r12, %r13, %r14;
	setp.eq.s32 	%p1, %r11, 0;
	add.s32 	%r16, %r6, -1;
	setp.ge.s32 	%p2, %r11, %r16;
	or.pred  	%p3, %p1, %p2;
	setp.lt.s32 	%p4, %r15, 1;
	or.pred  	%p5, %p4, %p3;
	add.s32 	%r17, %r5, -1;
	setp.ge.s32 	%p6, %r15, %r17;
	or.pred  	%p7, %p5, %p6;
	@%p7 bra 	$L__BB0_2;
	cvta.to.global.u64 	%rd3, %rd1;
	cvta.to.global.u64 	%rd4, %rd2;
	mul.lo.s32 	%r18, %r11, %r5;
	add.s32 	%r19, %r18, %r15;
	sub.s32 	%r20, %r18, %r5;
	add.s32 	%r21, %r20, %r15;
	mul.wide.s32 	%rd5, %r21, 4;
	add.s64 	%rd6, %rd3, %rd5;
	ld.global.u32 	%r22, [%rd6+4];
	ld.global.u32 	%r23, [%rd6+-4];
	mul.wide.s32 	%rd7, %r5, 4;
	add.s64 	%rd8, %rd6, %rd7;
	ld.global.u32 	%r24, [%rd8+4];
	shl.b32 	%r25, %r24, 1;
	ld.global.u32 	%r26, [%rd8+-4];
	add.s64 	%rd9, %rd8, %rd7;
	ld.global.u32 	%r27, [%rd9+4];
	ld.global.u32 	%r28, [%rd9+-4];
	sub.s32 	%r29, %r22, %r23;
	add.s32 	%r30, %r29, %r25;
	add.s32 	%r31, %r30, %r27;
	shl.b32 	%r32, %r26, 1;
	add.s32 	%r33, %r32, %r28;
	sub.s32 	%r34, %r31, %r33;
	ld.global.u32 	%r35, [%rd6];
	shl.b32 	%r36, %r35, 1;
	ld.global.u32 	%r37, [%rd9];
	add.s32 	%r38, %r36, %r23;
	add.s32 	%r39, %r38, %r22;
	shl.b32 	%r40, %r37, 1;
	add.s32 	%r41, %r28, %r40;
	add.s32 	%r42, %r41, %r27;
	sub.s32 	%r43, %r39, %r42;
	mul.lo.s32 	%r44, %r34, %r34;
	mad.lo.s32 	%r45, %r43, %r43, %r44;
	setp.gt.s32 	%p8, %r45, %r4;
	selp.b32 	%r46, 255, 0, %p8;
	mul.wide.s32 	%rd10, %r19, 4;
	add.s64 	%rd11, %rd4, %rd10;
	st.global.u32 	[%rd11], %r46;
$L__BB0_2:
	ret;

}


// ===== COMPILED SASS (sm_100) =====

	.target	sm_100

	.elftype	@"ET_EXEC"


//--------------------- .note.nv.tkinfo           --------------------------
	.section	.note.nv.tkinfo,"",@"SHT_NOTE"
	.sectionflags	@"SHF_NOTE_NV_TKINFO"
	.tkinfo
        /*0018*/ 	.word	0x00000002
        /*0030*/ 	.string	""
        /*0030*/ 	.string	"ptxas"
        /*0030*/ 	.string	"Cuda compilation tools, release 13.0, V13.0.88"
        /*0030*/ 	.string	"Build cuda_13.0.r13.0/compiler.36424714_0"
        /*0030*/ 	.string	"-arch sm_100 -m 64 "



//--------------------- .note.nv.cuinfo           --------------------------
	.section	.note.nv.cuinfo,"",@"SHT_NOTE"
	.sectionflags	@"SHF_NOTE_NV_CUINFO"
        /*0018*/ 	.short	0x0002
        /*001a*/ 	.short	0x0064
        /*001c*/ 	.short	0x0082
	.zero		2


//--------------------- .nv.info                  --------------------------
	.section	.nv.info,"",@"SHT_CUDA_INFO"
	.align	4


	//----- nvinfo : EIATTR_REGCOUNT
	.align		4
        /*0000*/ 	.byte	0x04, 0x2f
        /*0002*/ 	.short	(.L_1 - .L_0)
	.align		4
.L_0:
        /*0004*/ 	.word	index@(_Z12sobel_kerneliiPjPii)
        /*0008*/ 	.word	0x00000016


	//----- nvinfo : EIATTR_FRAME_SIZE
	.align		4
.L_1:
        /*000c*/ 	.byte	0x04, 0x11
        /*000e*/ 	.short	(.L_3 - .L_2)
	.align		4
.L_2:
        /*0010*/ 	.word	index@(_Z12sobel_kerneliiPjPii)
        /*0014*/ 	.word	0x00000000


	//----- nvinfo : EIATTR_MIN_STACK_SIZE
	.align		4
.L_3:
        /*0018*/ 	.byte	0x04, 0x12
        /*001a*/ 	.short	(.L_5 - .L_4)
	.align		4
.L_4:
        /*001c*/ 	.word	index@(_Z12sobel_kerneliiPjPii)
        /*0020*/ 	.word	0x00000000
.L_5:


//--------------------- .nv.compat                --------------------------
	.section	.nv.compat,"",@"SHT_CUDA_COMPAT_INFO"
	.align	4
        /*0000*/ 	.byte	0x02, 0x09, 0x00, 0x00, 0x02, 0x02, 0x01, 0x00, 0x02, 0x05, 0x05, 0x00, 0x03, 0x07, 0x01, 0x01
        /*0010*/ 	.byte	0x02, 0x03, 0x00, 0x00, 0x02, 0x06, 0x01, 0x00, 0x04, 0x0b, 0x08, 0x00, 0x09, 0x00, 0x00, 0x00
        /*0020*/ 	.byte	0x00, 0x00, 0x00, 0x00


//--------------------- .nv.info._Z12sobel_kerneliiPjPii --------------------------
	.section	.nv.info._Z12sobel_kerneliiPjPii,"",@"SHT_CUDA_INFO"
	.sectionflags	@""
	.align	4


	//----- nvinfo : EIATTR_CUDA_API_VERSION
	.align		4
        /*0000*/ 	.byte	0x04, 0x37
        /*0002*/ 	.short	(.L_7 - .L_6)
.L_6:
        /*0004*/ 	.word	0x00000082


	//----- nvinfo : EIATTR_KPARAM_INFO
	.align		4
.L_7:
        /*0008*/ 	.byte	0x04, 0x17
        /*000a*/ 	.short	(.L_9 - .L_8)
.L_8:
        /*000c*/ 	.word	0x00000000
        /*0010*/ 	.short	0x0004
        /*0012*/ 	.short	0x0018
        /*0014*/ 	.byte	0x00, 0xf0, 0x11, 0x00


	//----- nvinfo : EIATTR_KPARAM_INFO
	.align		4
.L_9:
        /*0018*/ 	.byte	0x04, 0x17
        /*001a*/ 	.short	(.L_11 - .L_10)
.L_10:
        /*001c*/ 	.word	0x00000000
        /*0020*/ 	.short	0x0003
        /*0022*/ 	.short	0x0010
        /*0024*/ 	.byte	0x00, 0xf5, 0x21, 0x00


	//----- nvinfo : EIATTR_KPARAM_INFO
	.align		4
.L_11:
        /*0028*/ 	.byte	0x04, 0x17
        /*002a*/ 	.short	(.L_13 - .L_12)
.L_12:
        /*002c*/ 	.word	0x00000000
        /*0030*/ 	.short	0x0002
        /*0032*/ 	.short	0x0008
        /*0034*/ 	.byte	0x00, 0xf5, 0x21, 0x00


	//----- nvinfo : EIATTR_KPARAM_INFO
	.align		4
.L_13:
        /*0038*/ 	.byte	0x04, 0x17
        /*003a*/ 	.short	(.L_15 - .L_14)
.L_14:
        /*003c*/ 	.word	0x00000000
        /*0040*/ 	.short	0x0001
        /*0042*/ 	.short	0x0004
        /*0044*/ 	.byte	0x00, 0xf0, 0x11, 0x00


	//----- nvinfo : EIATTR_KPARAM_INFO
	.align		4
.L_15:
        /*0048*/ 	.byte	0x04, 0x17
        /*004a*/ 	.short	(.L_17 - .L_16)
.L_16:
        /*004c*/ 	.word	0x00000000
        /*0050*/ 	.short	0x0000
        /*0052*/ 	.short	0x0000
        /*0054*/ 	.byte	0x00, 0xf0, 0x11, 0x00


	//----- nvinfo : EIATTR_SPARSE_MMA_MASK
	.align		4
.L_17:
        /*0058*/ 	.byte	0x03, 0x50
        /*005a*/ 	.short	0x0000


	//----- nvinfo : EIATTR_MAXREG_COUNT
	.align		4
        /*005c*/ 	.byte	0x03, 0x1b
        /*005e*/ 	.short	0x00ff


	//----- nvinfo : EIATTR_MERCURY_ISA_VERSION
	.align		4
        /*0060*/ 	.byte	0x03, 0x5f
        /*0062*/ 	.short	0x0101


	//----- nvinfo : EIATTR_VRC_CTA_INIT_COUNT
	.align		4
        /*0064*/ 	.byte	0x02, 0x4a
	.zero		1
	.zero		1


	//----- nvinfo : EIATTR_EXIT_INSTR_OFFSETS
	.align		4
        /*0068*/ 	.byte	0x04, 0x1c
        /*006a*/ 	.short	(.L_19 - .L_18)


	//   ....[0]....
.L_18:
        /*006c*/ 	.word	0x00000100


	//   ....[1]....
        /*0070*/ 	.word	0x00000310


	//----- nvinfo : EIATTR_CBANK_PARAM_SIZE
	.align		4
.L_19:
        /*0074*/ 	.byte	0x03, 0x19
        /*0076*/ 	.short	0x001c


	//----- nvinfo : EIATTR_PARAM_CBANK
	.align		4
        /*0078*/ 	.byte	0x04, 0x0a
        /*007a*/ 	.short	(.L_21 - .L_20)
	.align		4
.L_20:
        /*007c*/ 	.word	index@(.nv.constant0._Z12sobel_kerneliiPjPii)
        /*0080*/ 	.short	0x0380
        /*0082*/ 	.short	0x001c


	//----- nvinfo : EIATTR_SW_WAR
	.align		4
.L_21:
        /*0084*/ 	.byte	0x04, 0x36
        /*0086*/ 	.short	(.L_23 - .L_22)
.L_22:
        /*0088*/ 	.word	0x00000008
.L_23:


//--------------------- .nv.callgraph             --------------------------
	.section	.nv.callgraph,"",@"SHT_CUDA_CALLGRAPH"
	.align	4
	.sectionentsize	8
	.align		4
        /*0000*/ 	.word	0x00000000
	.align		4
        /*0004*/ 	.word	0xffffffff
	.align		4
        /*0008*/ 	.word	0x00000000
	.align		4
        /*000c*/ 	.word	0xfffffffe
	.align		4
        /*0010*/ 	.word	0x00000000
	.align		4
        /*0014*/ 	.word	0xfffffffd
	.align		4
        /*0018*/ 	.word	0x00000000
	.align		4
        /*001c*/ 	.word	0xfffffffc


//--------------------- .text._Z12sobel_kerneliiPjPii --------------------------
	.section	.text._Z12sobel_kerneliiPjPii,"ax",@progbits
	.align	128
        .global         _Z12sobel_kerneliiPjPii
        .type           _Z12sobel_kerneliiPjPii,@function
        .size           _Z12sobel_kerneliiPjPii,(.L_x_1 - _Z12sobel_kerneliiPjPii)
        .other          _Z12sobel_kerneliiPjPii,@"STO_CUDA_ENTRY STV_DEFAULT"
_Z12sobel_kerneliiPjPii:
.text._Z12sobel_kerneliiPjPii:
[----:B------:R-:W-:Y:S01]  /*0000*/  LDC R1, c[0x0][0x37c] ;  /* 0x0000df00ff017b82 */ /* 0x000fe20000000800 */
[----:B------:R-:W0:Y:S07]  /*0010*/  S2R R0, SR_TID.Y ;  /* 0x0000000000007919 */ /* 0x000e2e0000002200 */
[----:B------:R-:W0:Y:S01]  /*0020*/  S2UR UR4, SR_CTAID.Y ;  /* 0x00000000000479c3 */ /* 0x000e220000002600 */
[----:B------:R-:W1:Y:S07]  /*0030*/  S2R R7, SR_TID.X ;  /* 0x0000000000077919 */ /* 0x000e6e0000002100 */
[----:B------:R-:W0:Y:S08]  /*0040*/  LDC R5, c[0x0][0x364] ;  /* 0x0000d900ff057b82 */ /* 0x000e300000000800 */
[----:B------:R-:W2:Y:S08]  /*0050*/  LDC.64 R2, c[0x0][0x380] ;  /* 0x0000e000ff027b82 */ /* 0x000eb00000000a00 */
[----:B------:R-:W1:Y:S08]  /*0060*/  S2UR UR5, SR_CTAID.X ;  /* 0x00000000000579c3 */ /* 0x000e700000002500 */
[----:B------:R-:W1:Y:S01]  /*0070*/  LDC R4, c[0x0][0x360] ;  /* 0x0000d800ff047b82 */ /* 0x000e620000000800 */
[----:B0-----:R-:W-:Y:S01]  /*0080*/  IMAD R5, R5, UR4, R0 ;  /* 0x0000000405057c24 */ /* 0x001fe2000f8e0200 */
[----:B--2---:R-:W-:-:S02]  /*0090*/  IADD3 R0, PT, PT, R3, -0x1, RZ ;  /* 0xffffffff03007810 */ /* 0x004fc40007ffe0ff */
[----:B------:R-:W-:Y:S02]  /*00a0*/  IADD3 R3, PT, PT, R2, -0x1, RZ ;  /* 0xffffffff02037810 */ /* 0x000fe40007ffe0ff */
[----:B------:R-:W-:-:S04]  /*00b0*/  ISETP.GE.AND P0, PT, R5, R0, PT ;  /* 0x000000000500720c */ /* 0x000fc80003f06270 */
[----:B------:R-:W-:Y:S01]  /*00c0*/  ISETP.EQ.OR P0, PT, R5, RZ, P0 ;  /* 0x000000ff0500720c */ /* 0x000fe20000702670 */
[----:B-1----:R-:W-:-:S05]  /*00d0*/  IMAD R0, R4, UR5, R7 ;  /* 0x0000000504007c24 */ /* 0x002fca000f8e0207 */
[----:B------:R-:W-:-:S04]  /*00e0*/  ISETP.LT.OR P0, PT, R0, 0x1, P0 ;  /* 0x000000010000780c */ /* 0x000fc80000701670 */
[----:B------:R-:W-:-:S13]  /*00f0*/  ISETP.GE.OR P0, PT, R0, R3, P0 ;  /* 0x000000030000720c */ /* 0x000fda0000706670 */
[----:B------:R-:W-:Y:S05]  /*0100*/  @P0 EXIT ;  /* 0x000000000000094d */ /* 0x000fea0003800000 */
[----:B------:R-:W0:Y:S01]  /*0110*/  LDC.64 R8, c[0x0][0x388] ;  /* 0x0000e200ff087b82 */ /* 0x000e220000000a00 */
[----:B------:R-:W-:Y:S01]  /*0120*/  IMAD R3, R5, R2, -R2 ;  /* 0x0000000205037224 */ /* 0x000fe200078e0a02 */
[----:B------:R-:W1:Y:S03]  /*0130*/  LDCU.64 UR4, c[0x0][0x358] ;  /* 0x00006b00ff0477ac */ /* 0x000e660008000a00 */
[----:B------:R-:W-:Y:S01]  /*0140*/  IMAD.IADD R3, R0, 0x1, R3 ;  /* 0x0000000100037824 */ /* 0x000fe200078e0203 */
[----:B------:R-:W2:Y:S03]  /*0150*/  LDCU UR6, c[0x0][0x398] ;  /* 0x00007300ff0677ac */ /* 0x000ea60008000800 */
[----:B0-----:R-:W-:-:S05]  /*0160*/  IMAD.WIDE R8, R3, 0x4, R8 ;  /* 0x0000000403087825 */ /* 0x001fca00078e0208 */
[----:B-1----:R-:W3:Y:S01]  /*0170*/  LDG.E R3, desc[UR4][R8.64+0x4] ;  /* 0x0000040408037981 */ /* 0x002ee2000c1e1900 */
[----:B------:R-:W-:-:S03]  /*0180*/  IMAD.WIDE R10, R2, 0x4, R8 ;  /* 0x00000004020a7825 */ /* 0x000fc600078e0208 */
[----:B------:R-:W3:Y:S01]  /*0190*/  LDG.E R4, desc[UR4][R8.64+-0x4] ;  /* 0xfffffc0408047981 */ /* 0x000ee2000c1e1900 */
[----:B------:R-:W-:-:S03]  /*01a0*/  IMAD.WIDE R12, R2, 0x4, R10 ;  /* 0x00000004020c7825 */ /* 0x000fc600078e020a */
[----:B------:R-:W4:Y:S04]  /*01b0*/  LDG.E R6, desc[UR4][R10.64+0x4] ;  /* 0x000004040a067981 */ /* 0x000f28000c1e1900 */
[----:B------:R-:W5:Y:S04]  /*01c0*/  LDG.E R17, desc[UR4][R12.64+-0x4] ;  /* 0xfffffc040c117981 */ /* 0x000f68000c1e1900 */
[----:B------:R-:W5:Y:S04]  /*01d0*/  LDG.E R18, desc[UR4][R12.64] ;  /* 0x000000040c127981 */ /* 0x000f68000c1e1900 */
[----:B------:R-:W2:Y:S04]  /*01e0*/  LDG.E R14, desc[UR4][R10.64+-0x4] ;  /* 0xfffffc040a0e7981 */ /* 0x000ea8000c1e1900 */
[----:B------:R-:W2:Y:S04]  /*01f0*/  LDG.E R19, desc[UR4][R8.64] ;  /* 0x0000000408137981 */ /* 0x000ea8000c1e1900 */
[----:B------:R-:W2:Y:S01]  /*0200*/  LDG.E R15, desc[UR4][R12.64+0x4] ;  /* 0x000004040c0f7981 */ /* 0x000ea2000c1e1900 */
[----:B------:R-:W-:Y:S01]  /*0210*/  IMAD R5, R5, R2, R0 ;  /* 0x0000000205057224 */ /* 0x000fe200078e0200 */
[----:B---3--:R-:W-:-:S05]  /*0220*/  IADD3 R7, PT, PT, R3, -R4, RZ ;  /* 0x8000000403077210 */ /* 0x008fca0007ffe0ff */
[----:B----4-:R-:W-:Y:S02]  /*0230*/  IMAD R16, R6, 0x2, R7 ;  /* 0x0000000206107824 */ /* 0x010fe400078e0207 */
[----:B------:R-:W0:Y:S01]  /*0240*/  LDC.64 R6, c[0x0][0x390] ;  /* 0x0000e400ff067b82 */ /* 0x000e220000000a00 */
[----:B-----5:R-:W-:Y:S01]  /*0250*/  IMAD R18, R18, 0x2, R17 ;  /* 0x0000000212127824 */ /* 0x020fe200078e0211 */
[----:B--2---:R-:W-:Y:S02]  /*0260*/  LEA R14, R14, R17, 0x1 ;  /* 0x000000110e0e7211 */ /* 0x004fe400078e08ff */
[----:B------:R-:W-:Y:S02]  /*0270*/  LEA R4, R19, R4, 0x1 ;  /* 0x0000000413047211 */ /* 0x000fe400078e08ff */
[----:B------:R-:W-:Y:S02]  /*0280*/  IADD3 R14, PT, PT, -R14, R16, R15 ;  /* 0x000000100e0e7210 */ /* 0x000fe40007ffe10f */
[----:B------:R-:W-:-:S04]  /*0290*/  IADD3 R18, PT, PT, R15, R18, RZ ;  /* 0x000000120f127210 */ /* 0x000fc80007ffe0ff */
[----:B------:R-:W-:Y:S01]  /*02a0*/  IADD3 R4, PT, PT, -R18, R4, R3 ;  /* 0x0000000412047210 */ /* 0x000fe20007ffe103 */
[----:B------:R-:W-:-:S04]  /*02b0*/  IMAD R3, R14, R14, RZ ;  /* 0x0000000e0e037224 */ /* 0x000fc800078e02ff */
[----:B------:R-:W-:-:S05]  /*02c0*/  IMAD R3, R4, R4, R3 ;  /* 0x0000000404037224 */ /* 0x000fca00078e0203 */
[----:B------:R-:W-:Y:S01]  /*02d0*/  ISETP.GT.AND P0, PT, R3, UR6, PT ;  /* 0x0000000603007c0c */ /* 0x000fe2000bf04270 */
[----:B0-----:R-:W-:-:S03]  /*02e0*/  IMAD.WIDE R6, R5, 0x4, R6 ;  /* 0x0000000405067825 */ /* 0x001fc600078e0206 */
[----:B------:R-:W-:-:S05]  /*02f0*/  SEL R3, RZ, 0xff, !P0 ;  /* 0x000000ffff037807 */ /* 0x000fca0004000000 */
[----:B------:R-:W-:Y:S01]  /*0300*/  STG.E desc[UR4][R6.64], R3 ;  /* 0x0000000306007986 */ /* 0x000fe2000c101904 */
[----:B------:R-:W-:Y:S05]  /*0310*/  EXIT ;  /* 0x000000000000794d */ /* 0x000fea0003800000 */
.L_x_0:
[----:B------:R-:W-:-:S00]  /*0320*/  BRA `(.L_x_0) ;  /* 0xfffffffc00fc7947 */ /* 0x000fc0000383ffff */
[----:B------:R-:W-:-:S00]  /*0330*/  NOP ;  /* 0x0000000000007918 */ /* 0x000fc00000000000 */
        /* <DEDUP_REMOVED lines=12> */
.L_x_1:


//--------------------- .nv.shared.reserved.0     --------------------------
	.section	.nv.shared.reserved.0,"aw",@nobits
	.weak		__nv_reservedSMEM_offset_0_alias
	.size		__nv_reservedSMEM_offset_0_alias, 0, 64
	.other		__nv_reservedSMEM_offset_0_alias,@"STO_CUDA_RESERVED_SHARED STV_DEFAULT"
__nv_reservedSMEM_offset_0_alias:
	.zero		0
	.zero		64


//--------------------- .nv.constant0._Z12sobel_kerneliiPjPii --------------------------
	.section	.nv.constant0._Z12sobel_kerneliiPjPii,"a",@progbits
	.sectionflags	@""
	.align	4
.nv.constant0._Z12sobel_kerneliiPjPii:
	.zero		924


//--------------------- SYMBOLS --------------------------

	.type		.nv.reservedSmem.offset0,@object
	.size		.nv.reservedSmem.offset0,0x4
